//
// Generated by NVIDIA NVVM Compiler
//
// Compiler Build ID: CL-36424714
// Cuda compilation tools, release 13.0, V13.0.88
// Based on NVVM 20.0.0
//

.version 9.0
.target sm_100
.address_size 64

	// .globl	default_function_kernel_1

.visible .entry default_function_kernel_1(
	.param .u64 .ptr .align 1 default_function_kernel_1_param_0,
	.param .u64 .ptr .align 1 default_function_kernel_1_param_1
)
.maxntid 24
{
	.reg .b32 	%r<4>;
	.reg .b32 	%f<5>;
	.reg .b64 	%rd<8>;

	ld.param.u64 	%rd1, [default_function_kernel_1_param_0];
	ld.param.u64 	%rd2, [default_function_kernel_1_param_1];
	cvta.to.global.u64 	%rd3, %rd1;
	cvta.to.global.u64 	%rd4, %rd2;
	mov.u32 	%r1, %ctaid.x;
	mov.u32 	%r2, %tid.x;
	mad.lo.s32 	%r3, %r1, 24, %r2;
	mul.wide.u32 	%rd5, %r3, 4;
	add.s64 	%rd6, %rd4, %rd5;
	ld.global.nc.f32 	%f1, [%rd6];
	abs.f32 	%f2, %f1;
	mul.f32 	%f3, %f2, 0f3FB8AA3B;
	ex2.approx.f32 	%f4, %f3;
	add.s64 	%rd7, %rd3, %rd5;
	st.global.f32 	[%rd7], %f4;
	ret;

}
	// .globl	default_function_kernel
.visible .entry default_function_kernel(
	.param .u64 .ptr .align 1 default_function_kernel_param_0,
	.param .u64 .ptr .align 1 default_function_kernel_param_1
)
.maxntid 32
{
	.reg .pred 	%p<7>;
	.reg .b32 	%r<11>;
	.reg .b32 	%f<38>;
	.reg .b64 	%rd<9>;

	ld.param.u64 	%rd1, [default_function_kernel_param_0];
	ld.param.u64 	%rd2, [default_function_kernel_param_1];
	cvta.to.global.u64 	%rd3, %rd2;
	mov.u32 	%r3, %ctaid.x;
	shl.b32 	%r4, %r3, 5;
	mov.u32 	%r5, %tid.x;
	or.b32  	%r1, %r4, %r5;
	mul.wide.u32 	%rd4, %r1, 4;
	add.s64 	%rd5, %rd3, %rd4;
	ld.global.nc.f32 	%f1, [%rd5];
	abs.f32 	%f2, %f1;
	fma.rn.f32 	%f7, %f1, %f1, 0f3F800000;
	rsqrt.approx.ftz.f32 	%f8, %f7;
	fma.rn.f32 	%f9, %f7, %f8, 0f3F800000;
	rcp.approx.ftz.f32 	%f10, %f9;
	mul.f32 	%f11, %f2, %f10;
	fma.rn.f32 	%f12, %f2, %f11, %f2;
	setp.gt.f32 	%p1, %f2, 0f4B000000;
	selp.f32 	%f3, %f2, %f12, %p1;
	mov.f32 	%f13, 0f3F800000;
	add.rz.f32 	%f14, %f3, %f13;
	mov.b32 	%r6, %f14;
	add.s32 	%r7, %r6, -1061158912;
	and.b32  	%r8, %r7, -8388608;
	mov.b32 	%r2, %f3;
	sub.s32 	%r9, %r2, %r8;
	mov.b32 	%f15, %r9;
	sub.s32 	%r10, 1082130432, %r8;
	mov.b32 	%f16, %r10;
	fma.rn.f32 	%f17, %f16, 0f3E800000, 0fBF800000;
	add.f32 	%f18, %f17, %f15;
	cvt.rn.f32.s32 	%f19, %r8;
	mul.f32 	%f20, %f19, 0f34000000;
	fma.rn.f32 	%f21, %f18, 0fBD39BF78, 0f3DD80012;
	fma.rn.f32 	%f22, %f21, %f18, 0fBE0778E0;
	fma.rn.f32 	%f23, %f22, %f18, 0f3E146475;
	fma.rn.f32 	%f24, %f23, %f18, 0fBE2A68DD;
	fma.rn.f32 	%f25, %f24, %f18, 0f3E4CAF9E;
	fma.rn.f32 	%f26, %f25, %f18, 0fBE800042;
	fma.rn.f32 	%f27, %f26, %f18, 0f3EAAAAE6;
	fma.rn.f32 	%f28, %f27, %f18, 0fBF000000;
	mul.f32 	%f29, %f18, %f28;
	fma.rn.f32 	%f30, %f29, %f18, %f18;
	fma.rn.f32 	%f37, %f20, 0f3F317218, %f30;
	setp.lt.u32 	%p2, %r2, 2139095040;
	@%p2 bra 	$L__BB1_2;
	setp.gt.s32 	%p3, %r2, -1082130432;
	fma.rn.f32 	%f31, %f3, 0f7F800000, 0f7F800000;
	selp.f32 	%f32, %f31, %f37, %p3;
	setp.eq.f32 	%p4, %f3, 0f00000000;
	selp.f32 	%f37, 0f80000000, %f32, %p4;
$L__BB1_2:
	setp.gt.f32 	%p5, %f2, 0f4B000000;
	cvta.to.global.u64 	%rd6, %rd1;
	add.f32 	%f33, %f37, 0f3F317218;
	selp.f32 	%f34, %f33, %f37, %p5;
	setp.num.f32 	%p6, %f2, %f2;
	copysign.f32 	%f35, %f1, %f34;
	selp.f32 	%f36, %f35, %f34, %p6;
	add.s64 	%rd8, %rd6, %rd4;
	st.global.f32 	[%rd8], %f36;
	ret;

}
	// .globl	default_function_kernel_2
.visible .entry default_function_kernel_2(
	.param .u64 .ptr .align 1 default_function_kernel_2_param_0,
	.param .u64 .ptr .align 1 default_function_kernel_2_param_1
)
.maxntid 32
{
	.reg .pred 	%p<7>;
	.reg .b32 	%r<11>;
	.reg .b32 	%f<38>;
	.reg .b64 	%rd<9>;

	ld.param.u64 	%rd1, [default_function_kernel_2_param_0];
	ld.param.u64 	%rd2, [default_function_kernel_2_param_1];
	cvta.to.global.u64 	%rd3, %rd2;
	mov.u32 	%r3, %ctaid.x;
	shl.b32 	%r4, %r3, 5;
	mov.u32 	%r5, %tid.x;
	or.b32  	%r1, %r4, %r5;
	mul.wide.u32 	%rd4, %r1, 4;
	add.s64 	%rd5, %rd3, %rd4;
	ld.global.nc.f32 	%f1, [%rd5];
	abs.f32 	%f2, %f1;
	fma.rn.f32 	%f7, %f1, %f1, 0f3F800000;
	rsqrt.approx.ftz.f32 	%f8, %f7;
	fma.rn.f32 	%f9, %f7, %f8, 0f3F800000;
	rcp.approx.ftz.f32 	%f10, %f9;
	mul.f32 	%f11, %f2, %f10;
	fma.rn.f32 	%f12, %f2, %f11, %f2;
	setp.gt.f32 	%p1, %f2, 0f4B000000;
	selp.f32 	%f3, %f2, %f12, %p1;
	mov.f32 	%f13, 0f3F800000;
	add.rz.f32 	%f14, %f3, %f13;
	mov.b32 	%r6, %f14;
	add.s32 	%r7, %r6, -1061158912;
	and.b32  	%r8, %r7, -8388608;
	mov.b32 	%r2, %f3;
	sub.s32 	%r9, %r2, %r8;
	mov.b32 	%f15, %r9;
	sub.s32 	%r10, 1082130432, %r8;
	mov.b32 	%f16, %r10;
	fma.rn.f32 	%f17, %f16, 0f3E800000, 0fBF800000;
	add.f32 	%f18, %f17, %f15;
	cvt.rn.f32.s32 	%f19, %r8;
	mul.f32 	%f20, %f19, 0f34000000;
	fma.rn.f32 	%f21, %f18, 0fBD39BF78, 0f3DD80012;
	fma.rn.f32 	%f22, %f21, %f18, 0fBE0778E0;
	fma.rn.f32 	%f23, %f22, %f18, 0f3E146475;
	fma.rn.f32 	%f24, %f23, %f18, 0fBE2A68DD;
	fma.rn.f32 	%f25, %f24, %f18, 0f3E4CAF9E;
	fma.rn.f32 	%f26, %f25, %f18, 0fBE800042;
	fma.rn.f32 	%f27, %f26, %f18, 0f3EAAAAE6;
	fma.rn.f32 	%f28, %f27, %f18, 0fBF000000;
	mul.f32 	%f29, %f18, %f28;
	fma.rn.f32 	%f30, %f29, %f18, %f18;
	fma.rn.f32 	%f37, %f20, 0f3F317218, %f30;
	setp.lt.u32 	%p2, %r2, 2139095040;
	@%p2 bra 	$L__BB2_2;
	setp.gt.s32 	%p3, %r2, -1082130432;
	fma.rn.f32 	%f31, %f3, 0f7F800000, 0f7F800000;
	selp.f32 	%f32, %f31, %f37, %p3;
	setp.eq.f32 	%p4, %f3, 0f00000000;
	selp.f32 	%f37, 0f80000000, %f32, %p4;
$L__BB2_2:
	setp.gt.f32 	%p5, %f2, 0f4B000000;
	cvta.to.global.u64 	%rd6, %rd1;
	add.f32 	%f33, %f37, 0f3F317218;
	selp.f32 	%f34, %f33, %f37, %p5;
	setp.num.f32 	%p6, %f2, %f2;
	copysign.f32 	%f35, %f1, %f34;
	selp.f32 	%f36, %f35, %f34, %p6;
	add.s64 	%rd8, %rd6, %rd4;
	st.global.f32 	[%rd8], %f36;
	ret;

}


// ===== COMPILED SASS (sm_100) =====

	.target	sm_100

	.elftype	@"ET_EXEC"


//--------------------- .note.nv.tkinfo           --------------------------
	.section	.note.nv.tkinfo,"",@"SHT_NOTE"
	.sectionflags	@"SHF_NOTE_NV_TKINFO"
	.tkinfo
        /*0018*/ 	.word	0x00000002
        /*0030*/ 	.string	""
        /*0030*/ 	.string	"ptxas"
        /*0030*/ 	.string	"Cuda compilation tools, release 13.0, V13.0.88"
        /*0030*/ 	.string	"Build cuda_13.0.r13.0/compiler.36424714_0"
        /*0030*/ 	.string	"-arch sm_100 -m 64 "



//--------------------- .note.nv.cuinfo           --------------------------
	.section	.note.nv.cuinfo,"",@"SHT_NOTE"
	.sectionflags	@"SHF_NOTE_NV_CUINFO"
        /*0018*/ 	.short	0x0002
        /*001a*/ 	.short	0x0064
        /*001c*/ 	.short	0x0082
	.zero		2


//--------------------- .nv.info                  --------------------------
	.section	.nv.info,"",@"SHT_CUDA_INFO"
	.align	4


	//----- nvinfo : EIATTR_REGCOUNT
	.align		4
        /*0000*/ 	.byte	0x04, 0x2f
        /*0002*/ 	.short	(.L_1 - .L_0)
	.align		4
.L_0:
        /*0004*/ 	.word	index@(default_function_kernel_1)
        /*0008*/ 	.word	0x0000000c


	//----- nvinfo : EIATTR_FRAME_SIZE
	.align		4
.L_1:
        /*000c*/ 	.byte	0x04, 0x11
        /*000e*/ 	.short	(.L_3 - .L_2)
	.align		4
.L_2:
        /*0010*/ 	.word	index@(default_function_kernel_1)
        /*0014*/ 	.word	0x00000000


	//----- nvinfo : EIATTR_REGCOUNT
	.align		4
.L_3:
        /*0018*/ 	.byte	0x04, 0x2f
        /*001a*/ 	.short	(.L_5 - .L_4)
	.align		4
.L_4:
        /*001c*/ 	.word	index@(default_function_kernel)
        /*0020*/ 	.word	0x0000000c


	//----- nvinfo : EIATTR_FRAME_SIZE
	.align		4
.L_5:
        /*0024*/ 	.byte	0x04, 0x11
        /*0026*/ 	.short	(.L_7 - .L_6)
	.align		4
.L_6:
        /*0028*/ 	.word	index@(default_function_kernel)
        /*002c*/ 	.word	0x00000000


	//----- nvinfo : EIATTR_REGCOUNT
	.align		4
.L_7:
        /*0030*/ 	.byte	0x04, 0x2f
        /*0032*/ 	.short	(.L_9 - .L_8)
	.align		4
.L_8:
        /*0034*/ 	.word	index@(default_function_kernel_2)
        /*0038*/ 	.word	0x0000000c


	//----- nvinfo : EIATTR_FRAME_SIZE
	.align		4
.L_9:
        /*003c*/ 	.byte	0x04, 0x11
        /*003e*/ 	.short	(.L_11 - .L_10)
	.align		4
.L_10:
        /*0040*/ 	.word	index@(default_function_kernel_2)
        /*0044*/ 	.word	0x00000000


	//----- nvinfo : EIATTR_MIN_STACK_SIZE
	.align		4
.L_11:
        /*0048*/ 	.byte	0x04, 0x12
        /*004a*/ 	.short	(.L_13 - .L_12)
	.align		4
.L_12:
        /*004c*/ 	.word	index@(default_function_kernel_2)
        /*0050*/ 	.word	0x00000000


	//----- nvinfo : EIATTR_MIN_STACK_SIZE
	.align		4
.L_13:
        /*0054*/ 	.byte	0x04, 0x12
        /*0056*/ 	.short	(.L_15 - .L_14)
	.align		4
.L_14:
        /*0058*/ 	.word	index@(default_function_kernel)
        /*005c*/ 	.word	0x00000000


	//----- nvinfo : EIATTR_MIN_STACK_SIZE
	.align		4
.L_15:
        /*0060*/ 	.byte	0x04, 0x12
        /*0062*/ 	.short	(.L_17 - .L_16)
	.align		4
.L_16:
        /*0064*/ 	.word	index@(default_function_kernel_1)
        /*0068*/ 	.word	0x00000000
.L_17:


//--------------------- .nv.compat                --------------------------
	.section	.nv.compat,"",@"SHT_CUDA_COMPAT_INFO"
	.align	4
        /*0000*/ 	.byte	0x02, 0x09, 0x00, 0x00, 0x02, 0x02, 0x01, 0x00, 0x02, 0x05, 0x05, 0x00, 0x03, 0x07, 0x01, 0x01
        /*0010*/ 	.byte	0x02, 0x03, 0x00, 0x00, 0x02, 0x06, 0x01, 0x00, 0x04, 0x0b, 0x08, 0x00, 0x01, 0x00, 0x00, 0x00
        /*0020*/ 	.byte	0x00, 0x00, 0x00, 0x00


//--------------------- .nv.info.default_function_kernel_2 --------------------------
	.section	.nv.info.default_function_kernel_2,"",@"SHT_CUDA_INFO"
	.sectionflags	@""
	.align	4


	//----- nvinfo : EIATTR_CUDA_API_VERSION
	.align		4
        /*0000*/ 	.byte	0x04, 0x37
        /*0002*/ 	.short	(.L_19 - .L_18)
.L_18:
        /*0004*/ 	.word	0x00000082


	//----- nvinfo : EIATTR_KPARAM_INFO
	.align		4
.L_19:
        /*0008*/ 	.byte	0x04, 0x17
        /*000a*/ 	.short	(.L_21 - .L_20)
.L_20:
        /*000c*/ 	.word	0x00000000
        /*0010*/ 	.short	0x0001
        /*0012*/ 	.short	0x0008
        /*0014*/ 	.byte	0x00, 0xf5, 0x21, 0x00


	//----- nvinfo : EIATTR_KPARAM_INFO
	.align		4
.L_21:
        /*0018*/ 	.byte	0x04, 0x17
        /*001a*/ 	.short	(.L_23 - .L_22)
.L_22:
        /*001c*/ 	.word	0x00000000
        /*0020*/ 	.short	0x0000
        /*0022*/ 	.short	0x0000
        /*0024*/ 	.byte	0x00, 0xf5, 0x21, 0x00


	//----- nvinfo : EIATTR_SPARSE_MMA_MASK
	.align		4
.L_23:
        /*0028*/ 	.byte	0x03, 0x50
        /*002a*/ 	.short	0x0000


	//----- nvinfo : EIATTR_MAXREG_COUNT
	.align		4
        /*002c*/ 	.byte	0x03, 0x1b
        /*002e*/ 	.short	0x00ff


	//----- nvinfo : EIATTR_MERCURY_ISA_VERSION
	.align		4
        /*0030*/ 	.byte	0x03, 0x5f
        /*0032*/ 	.short	0x0101


	//----- nvinfo : EIATTR_VRC_CTA_INIT_COUNT
	.align		4
        /*0034*/ 	.byte	0x02, 0x4a
	.zero		1
	.zero		1


	//----- nvinfo : EIATTR_EXIT_INSTR_OFFSETS
	.align		4
        /*0038*/ 	.byte	0x04, 0x1c
        /*003a*/ 	.short	(.L_25 - .L_24)


	//   ....[0]....
.L_24:
        /*003c*/ 	.word	0x00000340


	//----- nvinfo : EIATTR_MAX_THREADS
	.align		4
.L_25:
        /*0040*/ 	.byte	0x04, 0x05
        /*0042*/ 	.short	(.L_27 - .L_26)
.L_26:
        /*0044*/ 	.word	0x00000020
        /*0048*/ 	.word	0x00000001
        /*004c*/ 	.word	0x00000001


	//----- nvinfo : EIATTR_CBANK_PARAM_SIZE
	.align		4
.L_27:
        /*0050*/ 	.byte	0x03, 0x19
        /*0052*/ 	.short	0x0010


	//----- nvinfo : EIATTR_PARAM_CBANK
	.align		4
        /*0054*/ 	.byte	0x04, 0x0a
        /*0056*/ 	.short	(.L_29 - .L_28)
	.align		4
.L_28:
        /*0058*/ 	.word	index@(.nv.constant0.default_function_kernel_2)
        /*005c*/ 	.short	0x0380
        /*005e*/ 	.short	0x0010


	//----- nvinfo : EIATTR_SW_WAR
	.align		4
.L_29:
        /*0060*/ 	.byte	0x04, 0x36
        /*0062*/ 	.short	(.L_31 - .L_30)
.L_30:
        /*0064*/ 	.word	0x00000008
.L_31:


//--------------------- .nv.info.default_function_kernel --------------------------
	.section	.nv.info.default_function_kernel,"",@"SHT_CUDA_INFO"
	.sectionflags	@""
	.align	4


	//----- nvinfo : EIATTR_CUDA_API_VERSION
	.align		4
        /*0000*/ 	.byte	0x04, 0x37
        /*0002*/ 	.short	(.L_33 - .L_32)
.L_32:
        /*0004*/ 	.word	0x00000082


	//----- nvinfo : EIATTR_KPARAM_INFO
	.align		4
.L_33:
        /*0008*/ 	.byte	0x04, 0x17
        /*000a*/ 	.short	(.L_35 - .L_34)
.L_34:
        /*000c*/ 	.word	0x00000000
        /*0010*/ 	.short	0x0001
        /*0012*/ 	.short	0x0008
        /*0014*/ 	.byte	0x00, 0xf5, 0x21, 0x00


	//----- nvinfo : EIATTR_KPARAM_INFO
	.align		4
.L_35:
        /*0018*/ 	.byte	0x04, 0x17
        /*001a*/ 	.short	(.L_37 - .L_36)
.L_36:
        /*001c*/ 	.word	0x00000000
        /*0020*/ 	.short	0x0000
        /*0022*/ 	.short	0x0000
        /*0024*/ 	.byte	0x00, 0xf5, 0x21, 0x00


	//----- nvinfo : EIATTR_SPARSE_MMA_MASK
	.align		4
.L_37:
        /*0028*/ 	.byte	0x03, 0x50
        /*002a*/ 	.short	0x0000


	//----- nvinfo : EIATTR_MAXREG_COUNT
	.align		4
        /*002c*/ 	.byte	0x03, 0x1b
        /*002e*/ 	.short	0x00ff


	//----- nvinfo : EIATTR_MERCURY_ISA_VERSION
	.align		4
        /*0030*/ 	.byte	0x03, 0x5f
        /*0032*/ 	.short	0x0101


	//----- nvinfo : EIATTR_VRC_CTA_INIT_COUNT
	.align		4
        /*0034*/ 	.byte	0x02, 0x4a
	.zero		1
	.zero		1


	//----- nvinfo : EIATTR_EXIT_INSTR_OFFSETS
	.align		4
        /*0038*/ 	.byte	0x04, 0x1c
        /*003a*/ 	.short	(.L_39 - .L_38)


	//   ....[0]....
.L_38:
        /*003c*/ 	.word	0x00000340


	//----- nvinfo : EIATTR_MAX_THREADS
	.align		4
.L_39:
        /*0040*/ 	.byte	0x04, 0x05
        /*0042*/ 	.short	(.L_41 - .L_40)
.L_40:
        /*0044*/ 	.word	0x00000020
        /*0048*/ 	.word	0x00000001
        /*004c*/ 	.word	0x00000001


	//----- nvinfo : EIATTR_CBANK_PARAM_SIZE
	.align		4
.L_41:
        /*0050*/ 	.byte	0x03, 0x19
        /*0052*/ 	.short	0x0010


	//----- nvinfo : EIATTR_PARAM_CBANK
	.align		4
        /*0054*/ 	.byte	0x04, 0x0a
        /*0056*/ 	.short	(.L_43 - .L_42)
	.align		4
.L_42:
        /*0058*/ 	.word	index@(.nv.constant0.default_function_kernel)
        /*005c*/ 	.short	0x0380
        /*005e*/ 	.short	0x0010


	//----- nvinfo : EIATTR_SW_WAR
	.align		4
.L_43:
        /*0060*/ 	.byte	0x04, 0x36
        /*0062*/ 	.short	(.L_45 - .L_44)
.L_44:
        /*0064*/ 	.word	0x00000008
.L_45:


//--------------------- .nv.info.default_function_kernel_1 --------------------------
	.section	.nv.info.default_function_kernel_1,"",@"SHT_CUDA_INFO"
	.sectionflags	@""
	.align	4


	//----- nvinfo : EIATTR_CUDA_API_VERSION
	.align		4
        /*0000*/ 	.byte	0x04, 0x37
        /*0002*/ 	.short	(.L_47 - .L_46)
.L_46:
        /*0004*/ 	.word	0x00000082


	//----- nvinfo : EIATTR_KPARAM_INFO
	.align		4
.L_47:
        /*0008*/ 	.byte	0x04, 0x17
        /*000a*/ 	.short	(.L_49 - .L_48)
.L_48:
        /*000c*/ 	.word	0x00000000
        /*0010*/ 	.short	0x0001
        /*0012*/ 	.short	0x0008
        /*0014*/ 	.byte	0x00, 0xf5, 0x21, 0x00


	//----- nvinfo : EIATTR_KPARAM_INFO
	.align		4
.L_49:
        /*0018*/ 	.byte	0x04, 0x17
        /*001a*/ 	.short	(.L_51 - .L_50)
.L_50:
        /*001c*/ 	.word	0x00000000
        /*0020*/ 	.short	0x0000
        /*0022*/ 	.short	0x0000
        /*0024*/ 	.byte	0x00, 0xf5, 0x21, 0x00


	//----- nvinfo : EIATTR_SPARSE_MMA_MASK
	.align		4
.L_51:
        /*0028*/ 	.byte	0x03, 0x50
        /*002a*/ 	.short	0x0000


	//----- nvinfo : EIATTR_MAXREG_COUNT
	.align		4
        /*002c*/ 	.byte	0x03, 0x1b
        /*002e*/ 	.short	0x00ff


	//----- nvinfo : EIATTR_MERCURY_ISA_VERSION
	.align		4
        /*0030*/ 	.byte	0x03, 0x5f
        /*0032*/ 	.short	0x0101


	//----- nvinfo : EIATTR_VRC_CTA_INIT_COUNT
	.align		4
        /*0034*/ 	.byte	0x02, 0x4a
	.zero		1
	.zero		1


	//----- nvinfo : EIATTR_EXIT_INSTR_OFFSETS
	.align		4
        /*0038*/ 	.byte	0x04, 0x1c
        /*003a*/ 	.short	(.L_53 - .L_52)


	//   ....[0]....
.L_52:
        /*003c*/ 	.word	0x00000100


	//----- nvinfo : EIATTR_MAX_THREADS
	.align		4
.L_53:
        /*0040*/ 	.byte	0x04, 0x05
        /*0042*/ 	.short	(.L_55 - .L_54)
.L_54:
        /*0044*/ 	.word	0x00000018
        /*0048*/ 	.word	0x00000001
        /*004c*/ 	.word	0x00000001


	//----- nvinfo : EIATTR_CBANK_PARAM_SIZE
	.align		4
.L_55:
        /*0050*/ 	.byte	0x03, 0x19
        /*0052*/ 	.short	0x0010


	//----- nvinfo : EIATTR_PARAM_CBANK
	.align		4
        /*0054*/ 	.byte	0x04, 0x0a
        /*0056*/ 	.short	(.L_57 - .L_56)
	.align		4
.L_56:
        /*0058*/ 	.word	index@(.nv.constant0.default_function_kernel_1)
        /*005c*/ 	.short	0x0380
        /*005e*/ 	.short	0x0010


	//----- nvinfo : EIATTR_SW_WAR
	.align		4
.L_57:
        /*0060*/ 	.byte	0x04, 0x36
        /*0062*/ 	.short	(.L_59 - .L_58)
.L_58:
        /*0064*/ 	.word	0x00000008
.L_59:


//--------------------- .nv.callgraph             --------------------------
	.section	.nv.callgraph,"",@"SHT_CUDA_CALLGRAPH"
	.align	4
	.sectionentsize	8
	.align		4
        /*0000*/ 	.word	0x00000000
	.align		4
        /*0004*/ 	.word	0xffffffff
	.align		4
        /*0008*/ 	.word	0x00000000
	.align		4
        /*000c*/ 	.word	0xfffffffe
	.align		4
        /*0010*/ 	.word	0x00000000
	.align		4
        /*0014*/ 	.word	0xfffffffd
	.align		4
        /*0018*/ 	.word	0x00000000
	.align		4
        /*001c*/ 	.word	0xfffffffc


//--------------------- .text.default_function_kernel_2 --------------------------
	.section	.text.default_function_kernel_2,"ax",@progbits
	.align	128
        .global         default_function_kernel_2
        .type           default_function_kernel_2,@function
        .size           default_function_kernel_2,(.L_x_3 - default_function_kernel_2)
        .other          default_function_kernel_2,@"STO_CUDA_ENTRY STV_DEFAULT"
default_function_kernel_2:
.text.default_function_kernel_2:
[----:B------:R-:W-:Y:S01]  /*0000*/  LDC R1, c[0x0][0x37c] ;  /* 0x0000df00ff017b82 */ /* 0x000fe20000000800 */
[----:B------:R-:W0:Y:S07]  /*0010*/  S2R R5, SR_TID.X ;  /* 0x0000000000057919 */ /* 0x000e2e0000002100 */
[----:B------:R-:W1:Y:S01]  /*0020*/  S2UR UR4, SR_CTAID.X ;  /* 0x00000000000479c3 */ /* 0x000e620000002500 */
[----:B------:R-:W2:Y:S07]  /*0030*/  LDCU.64 UR6, c[0x0][0x358] ;  /* 0x00006b00ff0677ac */ /* 0x000eae0008000a00 */
[----:B------:R-:W3:Y:S01]  /*0040*/  LDC.64 R2, c[0x0][0x388] ;  /* 0x0000e200ff027b82 */ /* 0x000ee20000000a00 */
[----:B-1----:R-:W-:-:S06]  /*0050*/  USHF.L.U32 UR4, UR4, 0x5, URZ ;  /* 0x0000000504047899 */ /* 0x002fcc00080006ff */
[----:B0-----:R-:W-:-:S05]  /*0060*/  LOP3.LUT R5, R5, UR4, RZ, 0xfc, !PT ;  /* 0x0000000405057c12 */ /* 0x001fca000f8efcff */
[----:B---3--:R-:W-:-:S05]  /*0070*/  IMAD.WIDE.U32 R2, R5, 0x4, R2 ;  /* 0x0000000405027825 */ /* 0x008fca00078e0002 */
[----:B--2---:R-:W2:Y:S01]  /*0080*/  LDG.E.CONSTANT R0, desc[UR6][R2.64] ;  /* 0x0000000602007981 */ /* 0x004ea2000c1e9900 */
[----:B------:R-:W-:Y:S02]  /*0090*/  HFMA2 R8, -RZ, RZ, 1.625, 0 ;  /* 0x3e800000ff087431 */ /* 0x000fe400000001ff */
[C---:B--2---:R-:W-:Y:S01]  /*00a0*/  FFMA R4, R0.reuse, R0, 1 ;  /* 0x3f80000000047423 */ /* 0x044fe20000000000 */
[----:B------:R-:W-:-:S03]  /*00b0*/  FSETP.GT.AND P0, PT, |R0|, 8388608, PT ;  /* 0x4b0000000000780b */ /* 0x000fc60003f04200 */
[----:B------:R-:W0:Y:S02]  /*00c0*/  MUFU.RSQ R7, R4 ;  /* 0x0000000400077308 */ /* 0x000e240000001400 */
[----:B0-----:R-:W-:-:S06]  /*00d0*/  FFMA R7, R4, R7, 1 ;  /* 0x3f80000004077423 */ /* 0x001fcc0000000007 */
[----:B------:R-:W0:Y:S02]  /*00e0*/  MUFU.RCP R7, R7 ;  /* 0x0000000700077308 */ /* 0x000e240000001000 */
[----:B0-----:R-:W-:Y:S01]  /*00f0*/  FMUL R9, |R0|, R7 ;  /* 0x0000000700097220 */ /* 0x001fe20000400200 */
[----:B------:R-:W-:-:S03]  /*0100*/  MOV R7, 0x3d39bf78 ;  /* 0x3d39bf7800077802 */ /* 0x000fc60000000f00 */
[----:B------:R-:W-:-:S05]  /*0110*/  FFMA R9, |R0|, R9, |R0| ;  /* 0x0000000900097223 */ /* 0x000fca0000000600 */
[----:B------:R-:W-:-:S04]  /*0120*/  FSEL R9, |R0|, R9, P0 ;  /* 0x0000000900097208 */ /* 0x000fc80000000200 */
[C---:B------:R-:W-:Y:S01]  /*0130*/  ISETP.GE.U32.AND P1, PT, R9.reuse, 0x7f800000, PT ;  /* 0x7f8000000900780c */ /* 0x040fe20003f26070 */
[----:B------:R-:W-:-:S03]  /*0140*/  FADD.RZ R6, R9, 1 ;  /* 0x3f80000009067421 */ /* 0x000fc6000000c000 */
[----:B------:R-:W-:Y:S02]  /*0150*/  ISETP.GT.AND P2, PT, R9, -0x40800000, P1 ;  /* 0xbf8000000900780c */ /* 0x000fe40000f44270 */
[----:B------:R-:W-:-:S04]  /*0160*/  IADD3 R6, PT, PT, R6, -0x3f400000, RZ ;  /* 0xc0c0000006067810 */ /* 0x000fc80007ffe0ff */
[----:B------:R-:W-:-:S03]  /*0170*/  LOP3.LUT R6, R6, 0xff800000, RZ, 0xc0, !PT ;  /* 0xff80000006067812 */ /* 0x000fc600078ec0ff */
[----:B------:R-:W-:Y:S02]  /*0180*/  @P1 MOV R4, 0x7f800000 ;  /* 0x7f80000000041802 */ /* 0x000fe40000000f00 */
[----:B------:R-:W-:Y:S02]  /*0190*/  IADD3 R3, PT, PT, -R6, 0x40800000, RZ ;  /* 0x4080000006037810 */ /* 0x000fe40007ffe1ff */
[-C--:B------:R-:W-:Y:S02]  /*01a0*/  IADD3 R2, PT, PT, R9, -R6.reuse, RZ ;  /* 0x8000000609027210 */ /* 0x080fe40007ffe0ff */
[----:B------:R-:W-:Y:S01]  /*01b0*/  I2FP.F32.S32 R6, R6 ;  /* 0x0000000600067245 */ /* 0x000fe20000201400 */
[----:B------:R-:W-:-:S04]  /*01c0*/  FFMA R3, R3, R8, -1 ;  /* 0xbf80000003037423 */ /* 0x000fc80000000008 */
[----:B------:R-:W-:Y:S01]  /*01d0*/  FADD R2, R2, R3 ;  /* 0x0000000302027221 */ /* 0x000fe20000000000 */
[----:B------:R-:W-:-:S03]  /*01e0*/  FMUL R6, R6, 1.1920928955078125e-07 ;  /* 0x3400000006067820 */ /* 0x000fc60000400000 */
[----:B------:R-:W-:-:S04]  /*01f0*/  FFMA R3, R2, -R7, 0.10546888411045074463 ;  /* 0x3dd8001202037423 */ /* 0x000fc80000000807 */
[----:B------:R-:W-:-:S04]  /*0200*/  FFMA R3, R2, R3, -0.13229703903198242188 ;  /* 0xbe0778e002037423 */ /* 0x000fc80000000003 */
[----:B------:R-:W-:-:S04]  /*0210*/  FFMA R3, R2, R3, 0.14491446316242218018 ;  /* 0x3e14647502037423 */ /* 0x000fc80000000003 */
[----:B------:R-:W-:-:S04]  /*0220*/  FFMA R3, R2, R3, -0.16641564667224884033 ;  /* 0xbe2a68dd02037423 */ /* 0x000fc80000000003 */
[----:B------:R-:W-:-:S04]  /*0230*/  FFMA R3, R2, R3, 0.19988867640495300293 ;  /* 0x3e4caf9e02037423 */ /* 0x000fc80000000003 */
[----:B------:R-:W-:-:S04]  /*0240*/  FFMA R3, R2, R3, -0.25000196695327758789 ;  /* 0xbe80004202037423 */ /* 0x000fc80000000003 */
[----:B------:R-:W-:-:S04]  /*0250*/  FFMA R3, R2, R3, 0.33333510160446166992 ;  /* 0x3eaaaae602037423 */ /* 0x000fc80000000003 */
[----:B------:R-:W-:-:S04]  /*0260*/  FFMA R3, R2, R3, -0.5 ;  /* 0xbf00000002037423 */ /* 0x000fc80000000003 */
[----:B------:R-:W-:-:S04]  /*0270*/  FMUL R3, R2, R3 ;  /* 0x0000000302037220 */ /* 0x000fc80000400000 */
[----:B------:R-:W-:-:S04]  /*0280*/  FFMA R3, R2, R3, R2 ;  /* 0x0000000302037223 */ /* 0x000fc80000000002 */
[----:B------:R-:W-:Y:S01]  /*0290*/  FFMA R6, R6, 0.69314718246459960938, R3 ;  /* 0x3f31721806067823 */ /* 0x000fe20000000003 */
[C---:B------:R-:W-:Y:S01]  /*02a0*/  @P2 FFMA R6, R9.reuse, R4, +INF ;  /* 0x7f80000009062423 */ /* 0x040fe20000000004 */
[----:B------:R-:W0:Y:S01]  /*02b0*/  LDC.64 R2, c[0x0][0x380] ;  /* 0x0000e000ff027b82 */ /* 0x000e220000000a00 */
[----:B------:R-:W-:-:S04]  /*02c0*/  @P1 FSETP.NEU.AND P2, PT, R9, RZ, PT ;  /* 0x000000ff0900120b */ /* 0x000fc80003f4d000 */
[----:B------:R-:W-:-:S05]  /*02d0*/  @P1 FSEL R6, R6, -RZ, P2 ;  /* 0x800000ff06061208 */ /* 0x000fca0001000000 */
[----:B------:R-:W-:Y:S01]  /*02e0*/  @P0 FADD R6, R6, 0.69314718246459960938 ;  /* 0x3f31721806060421 */ /* 0x000fe20000000000 */
[----:B------:R-:W-:-:S04]  /*02f0*/  FSETP.NAN.AND P0, PT, |R0|, |R0|, PT ;  /* 0x400000000000720b */ /* 0x000fc80003f08200 */
[----:B------:R-:W-:Y:S01]  /*0300*/  LOP3.LUT R0, R6, 0x80000000, R0, 0xb8, !PT ;  /* 0x8000000006007812 */ /* 0x000fe200078eb800 */
[----:B0-----:R-:W-:-:S03]  /*0310*/  IMAD.WIDE.U32 R2, R5, 0x4, R2 ;  /* 0x0000000405027825 */ /* 0x001fc600078e0002 */
[----:B------:R-:W-:-:S05]  /*0320*/  FSEL R5, R0, R6, !P0 ;  /* 0x0000000600057208 */ /* 0x000fca0004000000 */
[----:B------:R-:W-:Y:S01]  /*0330*/  STG.E desc[UR6][R2.64], R5 ;  /* 0x0000000502007986 */ /* 0x000fe2000c101906 */
[----:B------:R-:W-:Y:S05]  /*0340*/  EXIT ;  /* 0x000000000000794d */ /* 0x000fea0003800000 */
.L_x_0:
[----:B------:R-:W-:-:S00]  /*0350*/  BRA `(.L_x_0) ;  /* 0xfffffffc00fc7947 */ /* 0x000fc0000383ffff */
[----:B------:R-:W-:-:S00]  /*0360*/  NOP ;  /* 0x0000000000007918 */ /* 0x000fc00000000000 */
        /* <DEDUP_REMOVED lines=9> */
.L_x_3:


//--------------------- .text.default_function_kernel --------------------------
	.section	.text.default_function_kernel,"ax",@progbits
	.align	128
        .global         default_function_kernel
        .type           default_function_kernel,@function
        .size           default_function_kernel,(.L_x_4 - default_function_kernel)
        .other          default_function_kernel,@"STO_CUDA_ENTRY STV_DEFAULT"
default_function_kernel:
.text.default_function_kernel:
        /* <DEDUP_REMOVED lines=53> */
.L_x_1:
        /* <DEDUP_REMOVED lines=11> */
.L_x_4:


//--------------------- .text.default_function_kernel_1 --------------------------
	.section	.text.default_function_kernel_1,"ax",@progbits
	.align	128
        .global         default_function_kernel_1
        .type           default_function_kernel_1,@function
        .size           default_function_kernel_1,(.L_x_5 - default_function_kernel_1)
        .other          default_function_kernel_1,@"STO_CUDA_ENTRY STV_DEFAULT"
default_function_kernel_1:
.text.default_function_kernel_1:
[----:B------:R-:W-:Y:S01]  /*0000*/  LDC R1, c[0x0][0x37c] ;  /* 0x0000df00ff017b82 */ /* 0x000fe20000000800 */
[----:B------:R-:W0:Y:S07]  /*0010*/  S2R R7, SR_CTAID.X ;  /* 0x0000000000077919 */ /* 0x000e2e0000002500 */
[----:B------:R-:W1:Y:S01]  /*0020*/  LDC.64 R2, c[0x0][0x388] ;  /* 0x0000e200ff027b82 */ /* 0x000e620000000a00 */
[----:B------:R-:W2:Y:S01]  /*0030*/  LDCU.64 UR4, c[0x0][0x358] ;  /* 0x00006b00ff0477ac */ /* 0x000ea20008000a00 */
[----:B------:R-:W0:Y:S06]  /*0040*/  S2R R0, SR_TID.X ;  /* 0x0000000000007919 */ /* 0x000e2c0000002100 */
[----:B------:R-:W3:Y:S01]  /*0050*/  LDC.64 R4, c[0x0][0x380] ;  /* 0x0000e000ff047b82 */ /* 0x000ee20000000a00 */
[----:B0-----:R-:W-:-:S04]  /*0060*/  IMAD R7, R7, 0x18, R0 ;  /* 0x0000001807077824 */ /* 0x001fc800078e0200 */
[----:B-1----:R-:W-:-:S06]  /*0070*/  IMAD.WIDE.U32 R2, R7, 0x4, R2 ;  /* 0x0000000407027825 */ /* 0x002fcc00078e0002 */
[----:B--2---:R-:W2:Y:S01]  /*0080*/  LDG.E.CONSTANT R2, desc[UR4][R2.64] ;  /* 0x0000000402027981 */ /* 0x004ea2000c1e9900 */
[----:B---3--:R-:W-:-:S04]  /*0090*/  IMAD.WIDE.U32 R4, R7, 0x4, R4 ;  /* 0x0000000407047825 */ /* 0x008fc800078e0004 */
[----:B--2---:R-:W-:-:S05]  /*00a0*/  FMUL R0, |R2|, 1.4426950216293334961 ;  /* 0x3fb8aa3b02007820 */ /* 0x004fca0000400200 */
[----:B------:R-:W-:-:S13]  /*00b0*/  FSETP.GEU.AND P0, PT, R0, -126, PT ;  /* 0xc2fc00000000780b */ /* 0x000fda0003f0e000 */
[----:B------:R-:W-:-:S04]  /*00c0*/  @!P0 FMUL R0, R0, 0.5 ;  /* 0x3f00000000008820 */ /* 0x000fc80000400000 */
[----:B------:R-:W0:Y:S02]  /*00d0*/  MUFU.EX2 R9, R0 ;  /* 0x0000000000097308 */ /* 0x000e240000000800 */
[----:B0-----:R-:W-:-:S05]  /*00e0*/  @!P0 FMUL R9, R9, R9 ;  /* 0x0000000909098220 */ /* 0x001fca0000400000 */
[----:B------:R-:W-:Y:S01]  /*00f0*/  STG.E desc[UR4][R4.64], R9 ;  /* 0x0000000904007986 */ /* 0x000fe2000c101904 */
[----:B------:R-:W-:Y:S05]  /*0100*/  EXIT ;  /* 0x000000000000794d */ /* 0x000fea0003800000 */
.L_x_2:
        /* <DEDUP_REMOVED lines=15> */
.L_x_5:


//--------------------- .nv.shared.reserved.0     --------------------------
	.section	.nv.shared.reserved.0,"aw",@nobits
	.weak		__nv_reservedSMEM_offset_0_alias
	.size		__nv_reservedSMEM_offset_0_alias, 0, 64
	.other		__nv_reservedSMEM_offset_0_alias,@"STO_CUDA_RESERVED_SHARED STV_DEFAULT"
__nv_reservedSMEM_offset_0_alias:
	.zero		0
	.zero		64


//--------------------- .nv.constant0.default_function_kernel_2 --------------------------
	.section	.nv.constant0.default_function_kernel_2,"a",@progbits
	.sectionflags	@""
	.align	4
.nv.constant0.default_function_kernel_2:
	.zero		912


//--------------------- .nv.constant0.default_function_kernel --------------------------
	.section	.nv.constant0.default_function_kernel,"a",@progbits
	.sectionflags	@""
	.align	4
.nv.constant0.default_function_kernel:
	.zero		912


//--------------------- .nv.constant0.default_function_kernel_1 --------------------------
	.section	.nv.constant0.default_function_kernel_1,"a",@progbits
	.sectionflags	@""
	.align	4
.nv.constant0.default_function_kernel_1:
	.zero		912


//--------------------- SYMBOLS --------------------------

	.type		.nv.reservedSmem.offset0,@object
	.size		.nv.reservedSmem.offset0,0x4
